//
// Generated by NVIDIA NVVM Compiler
//
// Compiler Build ID: CL-36424714
// Cuda compilation tools, release 13.0, V13.0.88
// Based on NVVM 20.0.0
//

.version 9.0
.target sm_100
.address_size 64

	// .globl	_Z10fillMatrixPfmi

.visible .entry _Z10fillMatrixPfmi(
	.param .u64 .ptr .align 1 _Z10fillMatrixPfmi_param_0,
	.param .u64 _Z10fillMatrixPfmi_param_1,
	.param .u32 _Z10fillMatrixPfmi_param_2
)
{
	.reg .pred 	%p<7>;
	.reg .b32 	%r<18>;
	.reg .b64 	%rd<20>;

	ld.param.u64 	%rd3, [_Z10fillMatrixPfmi_param_0];
	ld.param.u64 	%rd2, [_Z10fillMatrixPfmi_param_1];
	ld.param.u32 	%r2, [_Z10fillMatrixPfmi_param_2];
	cvta.to.global.u64 	%rd1, %rd3;
	mov.u32 	%r3, %ctaid.x;
	mov.u32 	%r4, %ntid.x;
	mov.u32 	%r5, %tid.x;
	mad.lo.s32 	%r1, %r3, %r4, %r5;
	setp.gt.s32 	%p1, %r1, 4;
	@%p1 bra 	$L__BB0_10;
	setp.gt.s32 	%p2, %r2, 1;
	@%p2 bra 	$L__BB0_5;
	setp.eq.s32 	%p5, %r2, 0;
	@%p5 bra 	$L__BB0_8;
	setp.eq.s32 	%p6, %r2, 1;
	@%p6 bra 	$L__BB0_4;
	bra.uni 	$L__BB0_10;
$L__BB0_4:
	mul.wide.s32 	%rd12, %r1, 4;
	add.s64 	%rd13, %rd1, %rd12;
	mov.b32 	%r12, 1073741824;
	st.global.u32 	[%rd13], %r12;
	add.s64 	%rd14, %rd13, %rd2;
	mov.b32 	%r13, 1082130432;
	st.global.u32 	[%rd14], %r13;
	add.s64 	%rd15, %rd14, %rd2;
	mov.b32 	%r14, 1086324736;
	st.global.u32 	[%rd15], %r14;
	bra.uni 	$L__BB0_10;
$L__BB0_5:
	setp.eq.s32 	%p3, %r2, 2;
	@%p3 bra 	$L__BB0_9;
	setp.eq.s32 	%p4, %r2, 3;
	@%p4 bra 	$L__BB0_7;
	bra.uni 	$L__BB0_10;
$L__BB0_7:
	mul.wide.s32 	%rd4, %r1, 4;
	add.s64 	%rd5, %rd1, %rd4;
	mov.b32 	%r6, 1092616192;
	st.global.u32 	[%rd5], %r6;
	add.s64 	%rd6, %rd5, %rd2;
	mov.b32 	%r7, 1106247680;
	st.global.u32 	[%rd6], %r7;
	add.s64 	%rd7, %rd6, %rd2;
	mov.b32 	%r8, 1119092736;
	st.global.u32 	[%rd7], %r8;
	bra.uni 	$L__BB0_10;
$L__BB0_8:
	mul.wide.s32 	%rd16, %r1, 4;
	add.s64 	%rd17, %rd1, %rd16;
	mov.b32 	%r15, 1065353216;
	st.global.u32 	[%rd17], %r15;
	add.s64 	%rd18, %rd17, %rd2;
	mov.b32 	%r16, 1077936128;
	st.global.u32 	[%rd18], %r16;
	add.s64 	%rd19, %rd18, %rd2;
	mov.b32 	%r17, 1084227584;
	st.global.u32 	[%rd19], %r17;
	bra.uni 	$L__BB0_10;
$L__BB0_9:
	mul.wide.s32 	%rd8, %r1, 4;
	add.s64 	%rd9, %rd1, %rd8;
	mov.b32 	%r9, 1084227584;
	st.global.u32 	[%rd9], %r9;
	add.s64 	%rd10, %rd9, %rd2;
	mov.b32 	%r10, 1097859072;
	st.global.u32 	[%rd10], %r10;
	add.s64 	%rd11, %rd10, %rd2;
	mov.b32 	%r11, 1106247680;
	st.global.u32 	[%rd11], %r11;
$L__BB0_10:
	ret;

}


// ===== COMPILED SASS (sm_100) =====

	.target	sm_100

	.elftype	@"ET_EXEC"


//--------------------- .note.nv.tkinfo           --------------------------
	.section	.note.nv.tkinfo,"",@"SHT_NOTE"
	.sectionflags	@"SHF_NOTE_NV_TKINFO"
	.tkinfo
        /*0018*/ 	.word	0x00000002
        /*0030*/ 	.string	""
        /*0030*/ 	.string	"ptxas"
        /*0030*/ 	.string	"Cuda compilation tools, release 13.0, V13.0.88"
        /*0030*/ 	.string	"Build cuda_13.0.r13.0/compiler.36424714_0"
        /*0030*/ 	.string	"-arch sm_100 -m 64 "



//--------------------- .note.nv.cuinfo           --------------------------
	.section	.note.nv.cuinfo,"",@"SHT_NOTE"
	.sectionflags	@"SHF_NOTE_NV_CUINFO"
        /*0018*/ 	.short	0x0002
        /*001a*/ 	.short	0x0064
        /*001c*/ 	.short	0x0082
	.zero		2


//--------------------- .nv.info                  --------------------------
	.section	.nv.info,"",@"SHT_CUDA_INFO"
	.align	4


	//----- nvinfo : EIATTR_REGCOUNT
	.align		4
        /*0000*/ 	.byte	0x04, 0x2f
        /*0002*/ 	.short	(.L_1 - .L_0)
	.align		4
.L_0:
        /*0004*/ 	.word	index@(_Z10fillMatrixPfmi)
        /*0008*/ 	.word	0x00000010


	//----- nvinfo : EIATTR_FRAME_SIZE
	.align		4
.L_1:
        /*000c*/ 	.byte	0x04, 0x11
        /*000e*/ 	.short	(.L_3 - .L_2)
	.align		4
.L_2:
        /*0010*/ 	.word	index@(_Z10fillMatrixPfmi)
        /*0014*/ 	.word	0x00000000


	//----- nvinfo : EIATTR_MIN_STACK_SIZE
	.align		4
.L_3:
        /*0018*/ 	.byte	0x04, 0x12
        /*001a*/ 	.short	(.L_5 - .L_4)
	.align		4
.L_4:
        /*001c*/ 	.word	index@(_Z10fillMatrixPfmi)
        /*0020*/ 	.word	0x00000000
.L_5:


//--------------------- .nv.compat                --------------------------
	.section	.nv.compat,"",@"SHT_CUDA_COMPAT_INFO"
	.align	4
        /*0000*/ 	.byte	0x02, 0x09, 0x00, 0x00, 0x02, 0x02, 0x01, 0x00, 0x02, 0x05, 0x05, 0x00, 0x03, 0x07, 0x01, 0x01
        /*0010*/ 	.byte	0x02, 0x03, 0x00, 0x00, 0x02, 0x06, 0x01, 0x00, 0x04, 0x0b, 0x08, 0x00, 0x09, 0x00, 0x00, 0x00
        /*0020*/ 	.byte	0x00, 0x00, 0x00, 0x00


//--------------------- .nv.info._Z10fillMatrixPfmi --------------------------
	.section	.nv.info._Z10fillMatrixPfmi,"",@"SHT_CUDA_INFO"
	.sectionflags	@""
	.align	4


	//----- nvinfo : EIATTR_CUDA_API_VERSION
	.align		4
        /*0000*/ 	.byte	0x04, 0x37
        /*0002*/ 	.short	(.L_7 - .L_6)
.L_6:
        /*0004*/ 	.word	0x00000082


	//----- nvinfo : EIATTR_KPARAM_INFO
	.align		4
.L_7:
        /*0008*/ 	.byte	0x04, 0x17
        /*000a*/ 	.short	(.L_9 - .L_8)
.L_8:
        /*000c*/ 	.word	0x00000000
        /*0010*/ 	.short	0x0002
        /*0012*/ 	.short	0x0010
        /*0014*/ 	.byte	0x00, 0xf0, 0x11, 0x00


	//----- nvinfo : EIATTR_KPARAM_INFO
	.align		4
.L_9:
        /*0018*/ 	.byte	0x04, 0x17
        /*001a*/ 	.short	(.L_11 - .L_10)
.L_10:
        /*001c*/ 	.word	0x00000000
        /*0020*/ 	.short	0x0001
        /*0022*/ 	.short	0x0008
        /*0024*/ 	.byte	0x00, 0xf0, 0x21, 0x00


	//----- nvinfo : EIATTR_KPARAM_INFO
	.align		4
.L_11:
        /*0028*/ 	.byte	0x04, 0x17
        /*002a*/ 	.short	(.L_13 - .L_12)
.L_12:
        /*002c*/ 	.word	0x00000000
        /*0030*/ 	.short	0x0000
        /*0032*/ 	.short	0x0000
        /*0034*/ 	.byte	0x00, 0xf5, 0x21, 0x00


	//----- nvinfo : EIATTR_SPARSE_MMA_MASK
	.align		4
.L_13:
        /*0038*/ 	.byte	0x03, 0x50
        /*003a*/ 	.short	0x0000


	//----- nvinfo : EIATTR_MAXREG_COUNT
	.align		4
        /*003c*/ 	.byte	0x03, 0x1b
        /*003e*/ 	.short	0x00ff


	//----- nvinfo : EIATTR_MERCURY_ISA_VERSION
	.align		4
        /*0040*/ 	.byte	0x03, 0x5f
        /*0042*/ 	.short	0x0101


	//----- nvinfo : EIATTR_VRC_CTA_INIT_COUNT
	.align		4
        /*0044*/ 	.byte	0x02, 0x4a
	.zero		1
	.zero		1


	//----- nvinfo : EIATTR_EXIT_INSTR_OFFSETS
	.align		4
        /*0048*/ 	.byte	0x04, 0x1c
        /*004a*/ 	.short	(.L_15 - .L_14)


	//   ....[0]....
.L_14:
        /*004c*/ 	.word	0x00000060


	//   ....[1]....
        /*0050*/ 	.word	0x000001d0


	//   ....[2]....
        /*0054*/ 	.word	0x000002b0


	//   ....[3]....
        /*0058*/ 	.word	0x000003f0


	//   ....[4]....
        /*005c*/ 	.word	0x000004d0


	//----- nvinfo : EIATTR_INDIRECT_BRANCH_TARGETS
	.align		4
.L_15:
        /*0060*/ 	.byte	0x04, 0x34
        /*0062*/ 	.short	(.L_17 - .L_16)


	//   ....[0]....
.L_16:
        /*0064*/ 	.word	.L_x_2@srel
        /*0068*/ 	.short	0x0
        /*006a*/ 	.short	0x0
        /*006c*/ 	.word	0x3
        /*0070*/ 	.word	.L_x_3@srel
        /*0074*/ 	.word	.L_x_4@srel
        /*0078*/ 	.word	.L_x_5@srel


	//   ....[1]....
        /*007c*/ 	.word	.L_x_6@srel
        /*0080*/ 	.short	0x0
        /*0082*/ 	.short	0x0
        /*0084*/ 	.word	0x3
        /*0088*/ 	.word	.L_x_7@srel
        /*008c*/ 	.word	.L_x_8@srel
        /*0090*/ 	.word	.L_x_5@srel


	//----- nvinfo : EIATTR_CBANK_PARAM_SIZE
	.align		4
.L_17:
        /*0094*/ 	.byte	0x03, 0x19
        /*0096*/ 	.short	0x0014


	//----- nvinfo : EIATTR_PARAM_CBANK
	.align		4
        /*0098*/ 	.byte	0x04, 0x0a
        /*009a*/ 	.short	(.L_19 - .L_18)
	.align		4
.L_18:
        /*009c*/ 	.word	index@(.nv.constant0._Z10fillMatrixPfmi)
        /*00a0*/ 	.short	0x0380
        /*00a2*/ 	.short	0x0014


	//----- nvinfo : EIATTR_SW_WAR
	.align		4
.L_19:
        /*00a4*/ 	.byte	0x04, 0x36
        /*00a6*/ 	.short	(.L_21 - .L_20)
.L_20:
        /*00a8*/ 	.word	0x00000008
.L_21:


//--------------------- .nv.callgraph             --------------------------
	.section	.nv.callgraph,"",@"SHT_CUDA_CALLGRAPH"
	.align	4
	.sectionentsize	8
	.align		4
        /*0000*/ 	.word	0x00000000
	.align		4
        /*0004*/ 	.word	0xffffffff
	.align		4
        /*0008*/ 	.word	0x00000000
	.align		4
        /*000c*/ 	.word	0xfffffffe
	.align		4
        /*0010*/ 	.word	0x00000000
	.align		4
        /*0014*/ 	.word	0xfffffffd
	.align		4
        /*0018*/ 	.word	0x00000000
	.align		4
        /*001c*/ 	.word	0xfffffffc


//--------------------- .nv.constant2._Z10fillMatrixPfmi --------------------------
	.section	.nv.constant2._Z10fillMatrixPfmi,"a",@progbits
	.sectionflags	@""
	.align	4
.nv.constant2._Z10fillMatrixPfmi:
        /*0000*/ 	.byte	0xe0, 0x01, 0x00, 0x00, 0x00, 0x01, 0x00, 0x00, 0xd0, 0x04, 0x00, 0x00, 0x00, 0x04, 0x00, 0x00
        /*0010*/ 	.byte	0x20, 0x03, 0x00, 0x00, 0xd0, 0x04, 0x00, 0x00


//--------------------- .text._Z10fillMatrixPfmi  --------------------------
	.section	.text._Z10fillMatrixPfmi,"ax",@progbits
	.align	128
        .global         _Z10fillMatrixPfmi
        .type           _Z10fillMatrixPfmi,@function
        .size           _Z10fillMatrixPfmi,(.L_x_10 - _Z10fillMatrixPfmi)
        .other          _Z10fillMatrixPfmi,@"STO_CUDA_ENTRY STV_DEFAULT"
_Z10fillMatrixPfmi:
.text._Z10fillMatrixPfmi:
[----:B------:R-:W-:Y:S01]  /*0000*/  LDC R1, c[0x0][0x37c] ;  /* 0x0000df00ff017b82 */ /* 0x000fe20000000800 */
[----:B------:R-:W0:Y:S07]  /*0010*/  S2R R0, SR_TID.X ;  /* 0x0000000000007919 */ /* 0x000e2e0000002100 */
[----:B------:R-:W0:Y:S08]  /*0020*/  S2UR UR4, SR_CTAID.X ;  /* 0x00000000000479c3 */ /* 0x000e300000002500 */
[----:B------:R-:W0:Y:S02]  /*0030*/  LDC R5, c[0x0][0x360] ;  /* 0x0000d800ff057b82 */ /* 0x000e240000000800 */
[----:B0-----:R-:W-:-:S05]  /*0040*/  IMAD R5, R5, UR4, R0 ;  /* 0x0000000405057c24 */ /* 0x001fca000f8e0200 */
[----:B------:R-:W-:-:S13]  /*0050*/  ISETP.GT.AND P0, PT, R5, 0x4, PT ;  /* 0x000000040500780c */ /* 0x000fda0003f04270 */
[----:B------:R-:W-:Y:S05]  /*0060*/  @P0 EXIT ;  /* 0x000000000000094d */ /* 0x000fea0003800000 */
[----:B------:R-:W0:Y:S01]  /*0070*/  LDC R0, c[0x0][0x390] ;  /* 0x0000e400ff007b82 */ /* 0x000e220000000800 */
[----:B------:R-:W1:Y:S01]  /*0080*/  LDCU.64 UR4, c[0x0][0x358] ;  /* 0x00006b00ff0477ac */ /* 0x000e620008000a00 */
[----:B0-----:R-:W-:-:S13]  /*0090*/  ISETP.GT.AND P0, PT, R0, 0x1, PT ;  /* 0x000000010000780c */ /* 0x001fda0003f04270 */
[----:B-1----:R-:W-:Y:S05]  /*00a0*/  @P0 BRA `(.L_x_0) ;  /* 0x0000000000840947 */ /* 0x002fea0003800000 */
[----:B------:R-:W-:-:S05]  /*00b0*/  VIMNMX.U32 R0, PT, PT, R0, 0x2, PT ;  /* 0x0000000200007848 */ /* 0x000fca0003fe0000 */
[----:B------:R-:W-:-:S04]  /*00c0*/  IMAD.SHL.U32 R0, R0, 0x4, RZ ;  /* 0x0000000400007824 */ /* 0x000fc800078e00ff */
[----:B------:R-:W0:Y:S02]  /*00d0*/  LDC R2, c[0x2][R0] ;  /* 0x0080000000027b82 */ /* 0x000e240000000800 */
[----:B0-----:R-:W-:-:S04]  /*00e0*/  SHF.R.S32.HI R3, RZ, 0x1f, R2 ;  /* 0x0000001fff037819 */ /* 0x001fc80000011402 */
.L_x_2:
[----:B------:R-:W-:Y:S05]  /*00f0*/  BRX R2 -0x100                             (*"BRANCH_TARGETS .L_x_3,.L_x_4,.L_x_5"*) ;  /* 0xfffffffc02c07949 */ /* 0x000fea000383ffff */
.L_x_4:
[----:B------:R-:W0:Y:S01]  /*0100*/  LDC.64 R2, c[0x0][0x380] ;  /* 0x0000e000ff027b82 */ /* 0x000e220000000a00 */
[----:B------:R-:W1:Y:S01]  /*0110*/  LDCU.64 UR6, c[0x0][0x388] ;  /* 0x00007100ff0677ac */ /* 0x000e620008000a00 */
[----:B------:R-:W-:Y:S02]  /*0120*/  IMAD.MOV.U32 R9, RZ, RZ, 0x40000000 ;  /* 0x40000000ff097424 */ /* 0x000fe400078e00ff */
[----:B------:R-:W-:Y:S02]  /*0130*/  IMAD.MOV.U32 R11, RZ, RZ, 0x40800000 ;  /* 0x40800000ff0b7424 */ /* 0x000fe400078e00ff */
[----:B------:R-:W-:Y:S02]  /*0140*/  IMAD.MOV.U32 R13, RZ, RZ, 0x40c00000 ;  /* 0x40c00000ff0d7424 */ /* 0x000fe400078e00ff */
[----:B0-----:R-:W-:-:S03]  /*0150*/  IMAD.WIDE R2, R5, 0x4, R2 ;  /* 0x0000000405027825 */ /* 0x001fc600078e0202 */
[----:B-1----:R-:W-:Y:S02]  /*0160*/  IADD3 R4, P0, PT, R2, UR6, RZ ;  /* 0x0000000602047c10 */ /* 0x002fe4000ff1e0ff */
[----:B------:R-:W-:Y:S02]  /*0170*/  STG.E desc[UR4][R2.64], R9 ;  /* 0x0000000902007986 */ /* 0x000fe4000c101904 */
[----:B------:R-:W-:Y:S02]  /*0180*/  IADD3.X R5, PT, PT, R3, UR7, RZ, P0, !PT ;  /* 0x0000000703057c10 */ /* 0x000fe400087fe4ff */
[----:B------:R-:W-:-:S03]  /*0190*/  IADD3 R6, P0, PT, R4, UR6, RZ ;  /* 0x0000000604067c10 */ /* 0x000fc6000ff1e0ff */
[----:B------:R-:W-:Y:S01]  /*01a0*/  STG.E desc[UR4][R4.64], R11 ;  /* 0x0000000b04007986 */ /* 0x000fe2000c101904 */
[----:B------:R-:W-:-:S05]  /*01b0*/  IADD3.X R7, PT, PT, R5, UR7, RZ, P0, !PT ;  /* 0x0000000705077c10 */ /* 0x000fca00087fe4ff */
[----:B------:R-:W-:Y:S01]  /*01c0*/  STG.E desc[UR4][R6.64], R13 ;  /* 0x0000000d06007986 */ /* 0x000fe2000c101904 */
[----:B------:R-:W-:Y:S05]  /*01d0*/  EXIT ;  /* 0x000000000000794d */ /* 0x000fea0003800000 */
.L_x_3:
        /* <DEDUP_REMOVED lines=14> */
.L_x_0:
[----:B------:R-:W-:-:S05]  /*02c0*/  IMAD.MOV.U32 R3, RZ, RZ, -0x2 ;  /* 0xfffffffeff037424 */ /* 0x000fca00078e00ff */
[----:B------:R-:W-:-:S05]  /*02d0*/  VIADDMNMX.U32 R0, R0, R3, 0x2, PT ;  /* 0x0000000200007446 */ /* 0x000fca0003800003 */
[----:B------:R-:W-:-:S04]  /*02e0*/  IMAD.SHL.U32 R0, R0, 0x4, RZ ;  /* 0x0000000400007824 */ /* 0x000fc800078e00ff */
[----:B------:R-:W0:Y:S02]  /*02f0*/  LDC R2, c[0x2][R0+0xc] ;  /* 0x0080030000027b82 */ /* 0x000e240000000800 */
[----:B0-----:R-:W-:-:S04]  /*0300*/  SHF.R.S32.HI R3, RZ, 0x1f, R2 ;  /* 0x0000001fff037819 */ /* 0x001fc80000011402 */
.L_x_6:
[----:B------:R-:W-:Y:S05]  /*0310*/  BRX R2 -0x320                             (*"BRANCH_TARGETS .L_x_7,.L_x_8,.L_x_5"*) ;  /* 0xfffffffc02387949 */ /* 0x000fea000383ffff */
.L_x_8:
        /* <DEDUP_REMOVED lines=14> */
.L_x_7:
[----:B------:R-:W0:Y:S01]  /*0400*/  LDC.64 R2, c[0x0][0x380] ;  /* 0x0000e000ff027b82 */ /* 0x000e220000000a00 */
[----:B------:R-:W1:Y:S01]  /*0410*/  LDCU.64 UR6, c[0x0][0x388] ;  /* 0x00007100ff0677ac */ /* 0x000e620008000a00 */
[----:B------:R-:W-:Y:S02]  /*0420*/  IMAD.MOV.U32 R11, RZ, RZ, 0x40a00000 ;  /* 0x40a00000ff0b7424 */ /* 0x000fe400078e00ff */
[----:B------:R-:W-:Y:S02]  /*0430*/  IMAD.MOV.U32 R9, RZ, RZ, 0x41700000 ;  /* 0x41700000ff097424 */ /* 0x000fe400078e00ff */
[----:B------:R-:W-:Y:S02]  /*0440*/  IMAD.MOV.U32 R13, RZ, RZ, 0x41f00000 ;  /* 0x41f00000ff0d7424 */ /* 0x000fe400078e00ff */
[----:B0-----:R-:W-:-:S03]  /*0450*/  IMAD.WIDE R2, R5, 0x4, R2 ;  /* 0x0000000405027825 */ /* 0x001fc600078e0202 */
[----:B-1----:R-:W-:Y:S02]  /*0460*/  IADD3 R4, P0, PT, R2, UR6, RZ ;  /* 0x0000000602047c10 */ /* 0x002fe4000ff1e0ff */
[----:B------:R0:W-:Y:S02]  /*0470*/  STG.E desc[UR4][R2.64], R11 ;  /* 0x0000000b02007986 */ /* 0x0001e4000c101904 */
[----:B------:R-:W-:Y:S02]  /*0480*/  IADD3.X R5, PT, PT, R3, UR7, RZ, P0, !PT ;  /* 0x0000000703057c10 */ /* 0x000fe400087fe4ff */
[----:B------:R-:W-:-:S03]  /*0490*/  IADD3 R6, P0, PT, R4, UR6, RZ ;  /* 0x0000000604067c10 */ /* 0x000fc6000ff1e0ff */
[----:B------:R0:W-:Y:S01]  /*04a0*/  STG.E desc[UR4][R4.64], R9 ;  /* 0x0000000904007986 */ /* 0x0001e2000c101904 */
[----:B------:R-:W-:-:S05]  /*04b0*/  IADD3.X R7, PT, PT, R5, UR7, RZ, P0, !PT ;  /* 0x0000000705077c10 */ /* 0x000fca00087fe4ff */
[----:B------:R0:W-:Y:S04]  /*04c0*/  STG.E desc[UR4][R6.64], R13 ;  /* 0x0000000d06007986 */ /* 0x0001e8000c101904 */
.L_x_5:
[----:B------:R-:W-:Y:S05]  /*04d0*/  EXIT ;  /* 0x000000000000794d */ /* 0x000fea0003800000 */
.L_x_1:
[----:B------:R-:W-:-:S00]  /*04e0*/  BRA `(.L_x_1) ;  /* 0xfffffffc00fc7947 */ /* 0x000fc0000383ffff */
[----:B------:R-:W-:-:S00]  /*04f0*/  NOP ;  /* 0x0000000000007918 */ /* 0x000fc00000000000 */
        /* <DEDUP_REMOVED lines=8> */
.L_x_10:


//--------------------- .nv.shared.reserved.0     --------------------------
	.section	.nv.shared.reserved.0,"aw",@nobits
	.weak		__nv_reservedSMEM_offset_0_alias
	.size		__nv_reservedSMEM_offset_0_alias, 0, 64
	.other		__nv_reservedSMEM_offset_0_alias,@"STO_CUDA_RESERVED_SHARED STV_DEFAULT"
__nv_reservedSMEM_offset_0_alias:
	.zero		0
	.zero		64


//--------------------- .nv.constant0._Z10fillMatrixPfmi --------------------------
	.section	.nv.constant0._Z10fillMatrixPfmi,"a",@progbits
	.sectionflags	@""
	.align	4
.nv.constant0._Z10fillMatrixPfmi:
	.zero		916


//--------------------- SYMBOLS --------------------------

	.type		.nv.reservedSmem.offset0,@object
	.size		.nv.reservedSmem.offset0,0x4
